	.headerflags	@"EF_CUDA_TEXMODE_UNIFIED EF_CUDA_64BIT_ADDRESS EF_CUDA_ACCELERATORS EF_CUDA_SM90 EF_CUDA_VIRTUAL_SM(EF_CUDA_SM90)"
	.elftype	@"ET_EXEC"


//--------------------- .nv.info                  --------------------------
	.section	.nv.info,"",@"SHT_CUDA_INFO"
	.align	4


	//----- nvinfo : EIATTR_REGCOUNT
	.align		4
        /*0000*/ 	.byte	0x04, 0x2f
        /*0002*/ 	.short	(.L_1 - .L_0)
	.align		4
.L_0:
        /*0004*/ 	.word	index@(triton_poi_fused_eq_gt_lt_maximum_1)
        /*0008*/ 	.word	0x00000014


	//----- nvinfo : EIATTR_MIN_STACK_SIZE
	.align		4
.L_1:
        /*000c*/ 	.byte	0x04, 0x12
        /*000e*/ 	.short	(.L_3 - .L_2)
	.align		4
.L_2:
        /*0010*/ 	.word	index@(triton_poi_fused_eq_gt_lt_maximum_1)
        /*0014*/ 	.word	0x00000000


	//----- nvinfo : EIATTR_FRAME_SIZE
	.align		4
.L_3:
        /*0018*/ 	.byte	0x04, 0x11
        /*001a*/ 	.short	(.L_5 - .L_4)
	.align		4
.L_4:
        /*001c*/ 	.word	index@(triton_poi_fused_eq_gt_lt_maximum_1)
        /*0020*/ 	.word	0x00000000


	//----- nvinfo : EIATTR_MIN_STACK_SIZE
	.align		4
.L_5:
        /*0024*/ 	.byte	0x04, 0x12
        /*0026*/ 	.short	(.L_7 - .L_6)
	.align		4
.L_6:
        /*0028*/ 	.word	index@(triton_poi_fused_eq_gt_lt_maximum_1)
        /*002c*/ 	.word	0x00000000
.L_7:


//--------------------- .nv.info.triton_poi_fused_eq_gt_lt_maximum_1 --------------------------
	.section	.nv.info.triton_poi_fused_eq_gt_lt_maximum_1,"",@"SHT_CUDA_INFO"
	.sectionflags	@""
	.align	4


	//----- nvinfo : EIATTR_CUDA_API_VERSION
	.align		4
        /*0000*/ 	.byte	0x04, 0x37
        /*0002*/ 	.short	(.L_9 - .L_8)
.L_8:
        /*0004*/ 	.word	0x0000007c


	//----- nvinfo : EIATTR_KPARAM_INFO
	.align		4
.L_9:
        /*0008*/ 	.byte	0x04, 0x17
        /*000a*/ 	.short	(.L_11 - .L_10)
.L_10:
        /*000c*/ 	.word	0x00000000
        /*0010*/ 	.short	0x0006
        /*0012*/ 	.short	0x0030
        /*0014*/ 	.byte	0x00, 0xf0, 0x11, 0x00


	//----- nvinfo : EIATTR_KPARAM_INFO
	.align		4
.L_11:
        /*0018*/ 	.byte	0x04, 0x17
        /*001a*/ 	.short	(.L_13 - .L_12)
.L_12:
        /*001c*/ 	.word	0x00000000
        /*0020*/ 	.short	0x0005
        /*0022*/ 	.short	0x0028
        /*0024*/ 	.byte	0x00, 0xf4, 0x21, 0x00


	//----- nvinfo : EIATTR_KPARAM_INFO
	.align		4
.L_13:
        /*0028*/ 	.byte	0x04, 0x17
        /*002a*/ 	.short	(.L_15 - .L_14)
.L_14:
        /*002c*/ 	.word	0x00000000
        /*0030*/ 	.short	0x0004
        /*0032*/ 	.short	0x0020
        /*0034*/ 	.byte	0x00, 0xf4, 0x21, 0x00


	//----- nvinfo : EIATTR_KPARAM_INFO
	.align		4
.L_15:
        /*0038*/ 	.byte	0x04, 0x17
        /*003a*/ 	.short	(.L_17 - .L_16)
.L_16:
        /*003c*/ 	.word	0x00000000
        /*0040*/ 	.short	0x0003
        /*0042*/ 	.short	0x0018
        /*0044*/ 	.byte	0x00, 0xf4, 0x21, 0x00


	//----- nvinfo : EIATTR_KPARAM_INFO
	.align		4
.L_17:
        /*0048*/ 	.byte	0x04, 0x17
        /*004a*/ 	.short	(.L_19 - .L_18)
.L_18:
        /*004c*/ 	.word	0x00000000
        /*0050*/ 	.short	0x0002
        /*0052*/ 	.short	0x0010
        /*0054*/ 	.byte	0x00, 0xf4, 0x21, 0x00


	//----- nvinfo : EIATTR_KPARAM_INFO
	.align		4
.L_19:
        /*0058*/ 	.byte	0x04, 0x17
        /*005a*/ 	.short	(.L_21 - .L_20)
.L_20:
        /*005c*/ 	.word	0x00000000
        /*0060*/ 	.short	0x0001
        /*0062*/ 	.short	0x0008
        /*0064*/ 	.byte	0x00, 0xf4, 0x21, 0x00


	//----- nvinfo : EIATTR_KPARAM_INFO
	.align		4
.L_21:
        /*0068*/ 	.byte	0x04, 0x17
        /*006a*/ 	.short	(.L_23 - .L_22)
.L_22:
        /*006c*/ 	.word	0x00000000
        /*0070*/ 	.short	0x0000
        /*0072*/ 	.short	0x0000
        /*0074*/ 	.byte	0x00, 0xf4, 0x21, 0x00


	//----- nvinfo : EIATTR_SPARSE_MMA_MASK
	.align		4
.L_23:
        /*0078*/ 	.byte	0x03, 0x50
        /*007a*/ 	.short	0x0000


	//----- nvinfo : EIATTR_MAXREG_COUNT
	.align		4
        /*007c*/ 	.byte	0x03, 0x1b
        /*007e*/ 	.short	0x00ff


	//----- nvinfo : EIATTR_EXIT_INSTR_OFFSETS
	.align		4
        /*0080*/ 	.byte	0x04, 0x1c
        /*0082*/ 	.short	(.L_25 - .L_24)


	//   ....[0]....
.L_24:
        /*0084*/ 	.word	0x00000360


	//   ....[1]....
        /*0088*/ 	.word	0x00000380


	//----- nvinfo : EIATTR_REQNTID
	.align		4
.L_25:
        /*008c*/ 	.byte	0x04, 0x10
        /*008e*/ 	.short	(.L_27 - .L_26)
.L_26:
        /*0090*/ 	.word	0x00000080
        /*0094*/ 	.word	0x00000001
        /*0098*/ 	.word	0x00000001


	//----- nvinfo : EIATTR_CBANK_PARAM_SIZE
	.align		4
.L_27:
        /*009c*/ 	.byte	0x03, 0x19
        /*009e*/ 	.short	0x0034


	//----- nvinfo : EIATTR_PARAM_CBANK
	.align		4
        /*00a0*/ 	.byte	0x04, 0x0a
        /*00a2*/ 	.short	(.L_29 - .L_28)
	.align		4
.L_28:
        /*00a4*/ 	.word	index@(.nv.constant0.triton_poi_fused_eq_gt_lt_maximum_1)
        /*00a8*/ 	.short	0x0210
        /*00aa*/ 	.short	0x0034


	//----- nvinfo : EIATTR_SW_WAR
	.align		4
.L_29:
        /*00ac*/ 	.byte	0x04, 0x36
        /*00ae*/ 	.short	(.L_31 - .L_30)
.L_30:
        /*00b0*/ 	.word	0x00000008
.L_31:


//--------------------- .nv.callgraph             --------------------------
	.section	.nv.callgraph,"",@"SHT_CUDA_CALLGRAPH"
	.align	4
	.sectionentsize	8
	.align		4
        /*0000*/ 	.word	0x00000000
	.align		4
        /*0004*/ 	.word	0xffffffff
	.align		4
        /*0008*/ 	.word	0x00000000
	.align		4
        /*000c*/ 	.word	0xfffffffe
	.align		4
        /*0010*/ 	.word	0x00000000
	.align		4
        /*0014*/ 	.word	0xfffffffd
	.align		4
        /*0018*/ 	.word	0x00000000
	.align		4
        /*001c*/ 	.word	0xfffffffc


//--------------------- .text.triton_poi_fused_eq_gt_lt_maximum_1 --------------------------
	.section	.text.triton_poi_fused_eq_gt_lt_maximum_1,"ax",@progbits
	.align	128
        .global         triton_poi_fused_eq_gt_lt_maximum_1
        .type           triton_poi_fused_eq_gt_lt_maximum_1,@function
        .size           triton_poi_fused_eq_gt_lt_maximum_1,(.L_x_1 - triton_poi_fused_eq_gt_lt_maximum_1)
        .other          triton_poi_fused_eq_gt_lt_maximum_1,@"STO_CUDA_ENTRY STV_DEFAULT"
triton_poi_fused_eq_gt_lt_maximum_1:
.text.triton_poi_fused_eq_gt_lt_maximum_1:
[----:B------:R-:W0:Y:S02]  /*0000*/  LDC R1, c[0x0][0x28] ;  /* 0x00000a00ff017b82 */ /* 0x000e240000000800 */
[----:B------:R-:W1:Y:S01]  /*0010*/  S2R R0, SR_TID.X ;  /* 0x0000000000007919 */ /* 0x000e620000002100 */
[----:B------:R-:W2:Y:S01]  /*0020*/  LDC.64 R6, c[0x0][0x210] ;  /* 0x00008400ff067b82 */ /* 0x000ea20000000a00 */
[----:B------:R-:W-:Y:S01]  /*0030*/  ULDC.64 UR4, c[0x0][0x208] ;  /* 0x0000820000047ab9 */ /* 0x000fe20000000a00 */
[----:B------:R-:W-:Y:S01]  /*0040*/  ULDC.64 UR6, c[0x0][0x228] ;  /* 0x00008a0000067ab9 */ /* 0x000fe20000000a00 */
[----:B------:R-:W3:Y:S01]  /*0050*/  S2R R3, SR_CTAID.X ;  /* 0x0000000000037919 */ /* 0x000ee20000002500 */
[----:B------:R-:W-:Y:S01]  /*0060*/  ULDC.64 UR8, c[0x0][0x230] ;  /* 0x00008c0000087ab9 */ /* 0x000fe20000000a00 */
[----:B-1----:R-:W-:-:S05]  /*0070*/  LOP3.LUT R0, R0, 0x7f, RZ, 0xc0, !PT ;  /* 0x0000007f00007812 */ /* 0x002fca00078ec0ff */
[----:B---3--:R-:W-:Y:S02]  /*0080*/  IMAD R0, R3, 0x80, R0 ;  /* 0x0000008003007824 */ /* 0x008fe400078e0200 */
[----:B------:R-:W1:Y:S02]  /*0090*/  LDC.64 R2, c[0x0][0x218] ;  /* 0x00008600ff027b82 */ /* 0x000e640000000a00 */
[C---:B------:R-:W-:Y:S01]  /*00a0*/  IMAD.HI R4, R0.reuse, 0x1948b0fd, RZ ;  /* 0x1948b0fd00047827 */ /* 0x040fe200078e02ff */
[----:B------:R-:W-:-:S04]  /*00b0*/  ISETP.GE.AND P0, PT, R0, 0x510, PT ;  /* 0x000005100000780c */ /* 0x000fc80003f06270 */
[----:B------:R-:W-:-:S04]  /*00c0*/  SHF.R.U32.HI R5, RZ, 0x1f, R4 ;  /* 0x0000001fff057819 */ /* 0x000fc80000011604 */
[CC--:B------:R-:W-:Y:S02]  /*00d0*/  LEA.HI.SX32 R9, R4.reuse, R5.reuse, 0x1b ;  /* 0x0000000504097211 */ /* 0x0c0fe400078fdaff */
[----:B------:R-:W-:-:S03]  /*00e0*/  LEA.HI.SX32 R5, R4, R5, 0x1d ;  /* 0x0000000504057211 */ /* 0x000fc600078feaff */
[----:B------:R-:W-:Y:S01]  /*00f0*/  IMAD R4, R9, -0x144, R0 ;  /* 0xfffffebc09047824 */ /* 0x000fe200078e0200 */
[----:B------:R-:W-:-:S03]  /*0100*/  LEA.HI R8, R5, R5, RZ, 0x2 ;  /* 0x0000000505087211 */ /* 0x000fc600078f10ff */
[----:B------:R-:W-:Y:S01]  /*0110*/  IMAD R11, R9, 0x288, R4 ;  /* 0x00000288090b7824 */ /* 0x000fe200078e0204 */
[----:B------:R-:W-:-:S03]  /*0120*/  LOP3.LUT R8, R8, 0xfffffffc, RZ, 0xc0, !PT ;  /* 0xfffffffc08087812 */ /* 0x000fc600078ec0ff */
[----:B------:R-:W-:Y:S02]  /*0130*/  VIADD R13, R11, 0x144 ;  /* 0x000001440b0d7836 */ /* 0x000fe40000000000 */
[----:B------:R-:W-:Y:S02]  /*0140*/  IMAD.IADD R9, R5, 0x1, -R8 ;  /* 0x0000000105097824 */ /* 0x000fe400078e0a08 */
[----:B--2---:R-:W-:Y:S01]  /*0150*/  IMAD.WIDE R4, R11, 0x4, R6 ;  /* 0x000000040b047825 */ /* 0x004fe200078e0206 */
[----:B------:R-:W-:-:S03]  /*0160*/  CS2R R10, SRZ ;  /* 0x00000000000a7805 */ /* 0x000fc6000001ff00 */
[----:B------:R-:W-:Y:S01]  /*0170*/  IMAD.WIDE R6, R13, 0x4, R6 ;  /* 0x000000040d067825 */ /* 0x000fe200078e0206 */
[----:B------:R-:W-:Y:S02]  /*0180*/  CS2R R12, SRZ ;  /* 0x00000000000c7805 */ /* 0x000fe4000001ff00 */
[----:B------:R-:W2:Y:S01]  /*0190*/  @!P0 LDG.E R10, desc[UR4][R4.64] ;  /* 0x00000004040a8981 */ /* 0x000ea2000c1e1900 */
[----:B-1----:R-:W-:Y:S02]  /*01a0*/  IMAD.WIDE R2, R9, 0x4, R2 ;  /* 0x0000000409027825 */ /* 0x002fe400078e0202 */
[----:B------:R-:W1:Y:S01]  /*01b0*/  LDC.64 R8, c[0x0][0x220] ;  /* 0x00008800ff087b82 */ /* 0x000e620000000a00 */
[----:B------:R3:W4:Y:S04]  /*01c0*/  @!P0 LDG.E R12, desc[UR4][R6.64] ;  /* 0x00000004060c8981 */ /* 0x000728000c1e1900 */
[----:B------:R-:W2:Y:S04]  /*01d0*/  @!P0 LDG.E.EL R11, desc[UR4][R2.64] ;  /* 0x00000004020b8981 */ /* 0x000ea8000c2e1900 */
[----:B------:R-:W4:Y:S01]  /*01e0*/  @!P0 LDG.E.EL R13, desc[UR4][R2.64+0x10] ;  /* 0x00001004020d8981 */ /* 0x000f22000c2e1900 */
[----:B---3--:R-:W-:Y:S01]  /*01f0*/  IADD3 R6, P5, R0, UR8, RZ ;  /* 0x0000000800067c10 */ /* 0x008fe2000ffbe0ff */
[----:B-1----:R-:W-:Y:S01]  /*0200*/  IMAD.WIDE R4, R0, 0x4, R8 ;  /* 0x0000000400047825 */ /* 0x002fe200078e0208 */
[----:B------:R-:W-:-:S04]  /*0210*/  SHF.R.S32.HI R9, RZ, 0x1f, R0 ;  /* 0x0000001fff097819 */ /* 0x000fc80000011400 */
[----:B------:R-:W-:Y:S01]  /*0220*/  IADD3.X R7, R9, UR9, RZ, P5, !PT ;  /* 0x0000000909077c10 */ /* 0x000fe2000affe4ff */
[----:B--2---:R-:W-:Y:S01]  /*0230*/  FADD R10, R11, R10 ;  /* 0x0000000a0b0a7221 */ /* 0x004fe20000000000 */
[----:B----4-:R-:W-:-:S04]  /*0240*/  FADD R13, R13, R12 ;  /* 0x0000000c0d0d7221 */ /* 0x010fc80000000000 */
[C---:B------:R-:W-:Y:S02]  /*0250*/  FSETP.NAN.AND P4, PT, R10.reuse, R10, PT ;  /* 0x0000000a0a00720b */ /* 0x040fe40003f88000 */
[----:B------:R-:W-:-:S04]  /*0260*/  FSETP.GT.AND P2, PT, R10, R13, PT ;  /* 0x0000000d0a00720b */ /* 0x000fc80003f44000 */
[CC--:B------:R-:W-:Y:S02]  /*0270*/  FSEL R11, R10.reuse, R13.reuse, P2 ;  /* 0x0000000d0a0b7208 */ /* 0x0c0fe40001000000 */
[C---:B------:R-:W-:Y:S02]  /*0280*/  FSETP.NEU.AND P3, PT, R10.reuse, R13, PT ;  /* 0x0000000d0a00720b */ /* 0x040fe40003f6d000 */
[C---:B------:R-:W-:Y:S02]  /*0290*/  FSEL R11, R10.reuse, R11, P4 ;  /* 0x0000000b0a0b7208 */ /* 0x040fe40002000000 */
[----:B------:R-:W-:Y:S02]  /*02a0*/  IADD3 R2, P4, R0, UR6, RZ ;  /* 0x0000000600027c10 */ /* 0x000fe4000ff9e0ff */
[----:B------:R-:W-:Y:S02]  /*02b0*/  FSETP.GEU.AND P1, PT, R10, R13, PT ;  /* 0x0000000d0a00720b */ /* 0x000fe40003f2e000 */
[----:B------:R-:W-:Y:S01]  /*02c0*/  IADD3.X R3, R9, UR7, RZ, P4, !PT ;  /* 0x0000000709037c10 */ /* 0x000fe2000a7fe4ff */
[----:B------:R-:W-:Y:S01]  /*02d0*/  ULDC.64 UR6, c[0x0][0x238] ;  /* 0x00008e0000067ab9 */ /* 0x000fe20000000a00 */
[----:B------:R-:W-:-:S02]  /*02e0*/  SEL R13, RZ, 0x1, P3 ;  /* 0x00000001ff0d7807 */ /* 0x000fc40001800000 */
[----:B------:R-:W-:Y:S02]  /*02f0*/  SEL R15, RZ, 0x1, !P2 ;  /* 0x00000001ff0f7807 */ /* 0x000fe40005000000 */
[----:B------:R-:W-:Y:S01]  /*0300*/  IADD3 R8, P3, R0, UR6, RZ ;  /* 0x0000000600087c10 */ /* 0x000fe2000ff7e0ff */
[----:B------:R1:W-:Y:S03]  /*0310*/  @!P0 STG.E desc[UR4][R4.64], R11 ;  /* 0x0000000b04008986 */ /* 0x0003e6000c101904 */
[----:B------:R-:W-:Y:S01]  /*0320*/  IADD3.X R9, R9, UR7, RZ, P3, !PT ;  /* 0x0000000709097c10 */ /* 0x000fe20009ffe4ff */
[----:B------:R1:W-:Y:S01]  /*0330*/  @!P0 STG.E.U8 desc[UR4][R2.64], R13 ;  /* 0x0000000d02008986 */ /* 0x0003e2000c101104 */
[----:B------:R-:W-:-:S03]  /*0340*/  SEL R17, RZ, 0x1, P1 ;  /* 0x00000001ff117807 */ /* 0x000fc60000800000 */
[----:B------:R1:W-:Y:S01]  /*0350*/  @!P0 STG.E.U8 desc[UR4][R6.64], R15 ;  /* 0x0000000f06008986 */ /* 0x0003e2000c101104 */
[----:B------:R-:W-:Y:S05]  /*0360*/  @P0 EXIT ;  /* 0x000000000000094d */ /* 0x000fea0003800000 */
[----:B------:R-:W-:Y:S01]  /*0370*/  STG.E.U8 desc[UR4][R8.64], R17 ;  /* 0x0000001108007986 */ /* 0x000fe2000c101104 */
[----:B------:R-:W-:Y:S05]  /*0380*/  EXIT ;  /* 0x000000000000794d */ /* 0x000fea0003800000 */
.L_x_0:
[----:B------:R-:W-:-:S00]  /*0390*/  BRA `(.L_x_0) ;  /* 0xfffffffc00fc7947 */ /* 0x000fc0000383ffff */
[----:B------:R-:W-:-:S00]  /*03a0*/  NOP ;  /* 0x0000000000007918 */ /* 0x000fc00000000000 */
        /* <DEDUP_REMOVED lines=13> */
.L_x_1:


//--------------------- .nv.constant0.triton_poi_fused_eq_gt_lt_maximum_1 --------------------------
	.section	.nv.constant0.triton_poi_fused_eq_gt_lt_maximum_1,"a",@progbits
	.sectionflags	@""
	.align	4
.nv.constant0.triton_poi_fused_eq_gt_lt_maximum_1:
	.zero		580
